	.headerflags	@"EF_CUDA_TEXMODE_UNIFIED EF_CUDA_64BIT_ADDRESS EF_CUDA_ACCELERATORS EF_CUDA_SM90 EF_CUDA_VIRTUAL_SM(EF_CUDA_SM90)"
	.elftype	@"ET_EXEC"


//--------------------- .nv.info                  --------------------------
	.section	.nv.info,"",@"SHT_CUDA_INFO"
	.align	4


	//----- nvinfo : EIATTR_REGCOUNT
	.align		4
        /*0000*/ 	.byte	0x04, 0x2f
        /*0002*/ 	.short	(.L_3 - .L_2)
	.align		4
.L_2:
        /*0004*/ 	.word	index@(triton_poi_fused_clone_14)
        /*0008*/ 	.word	0x00000016


	//----- nvinfo : EIATTR_MIN_STACK_SIZE
	.align		4
.L_3:
        /*000c*/ 	.byte	0x04, 0x12
        /*000e*/ 	.short	(.L_5 - .L_4)
	.align		4
.L_4:
        /*0010*/ 	.word	index@(triton_poi_fused_clone_14)
        /*0014*/ 	.word	0x00000000


	//----- nvinfo : EIATTR_FRAME_SIZE
	.align		4
.L_5:
        /*0018*/ 	.byte	0x04, 0x11
        /*001a*/ 	.short	(.L_7 - .L_6)
	.align		4
.L_6:
        /*001c*/ 	.word	index@(triton_poi_fused_clone_14)
        /*0020*/ 	.word	0x00000000


	//----- nvinfo : EIATTR_MIN_STACK_SIZE
	.align		4
.L_7:
        /*0024*/ 	.byte	0x04, 0x12
        /*0026*/ 	.short	(.L_9 - .L_8)
	.align		4
.L_8:
        /*0028*/ 	.word	index@(triton_poi_fused_clone_14)
        /*002c*/ 	.word	0x00000000
.L_9:


//--------------------- .nv.info.triton_poi_fused_clone_14 --------------------------
	.section	.nv.info.triton_poi_fused_clone_14,"",@"SHT_CUDA_INFO"
	.sectionflags	@""
	.align	4


	//----- nvinfo : EIATTR_CUDA_API_VERSION
	.align		4
        /*0000*/ 	.byte	0x04, 0x37
        /*0002*/ 	.short	(.L_11 - .L_10)
.L_10:
        /*0004*/ 	.word	0x0000007c


	//----- nvinfo : EIATTR_KPARAM_INFO
	.align		4
.L_11:
        /*0008*/ 	.byte	0x04, 0x17
        /*000a*/ 	.short	(.L_13 - .L_12)
.L_12:
        /*000c*/ 	.word	0x00000000
        /*0010*/ 	.short	0x0007
        /*0012*/ 	.short	0x0038
        /*0014*/ 	.byte	0x00, 0xf0, 0x11, 0x00


	//----- nvinfo : EIATTR_KPARAM_INFO
	.align		4
.L_13:
        /*0018*/ 	.byte	0x04, 0x17
        /*001a*/ 	.short	(.L_15 - .L_14)
.L_14:
        /*001c*/ 	.word	0x00000000
        /*0020*/ 	.short	0x0006
        /*0022*/ 	.short	0x0030
        /*0024*/ 	.byte	0x00, 0xf4, 0x21, 0x00


	//----- nvinfo : EIATTR_KPARAM_INFO
	.align		4
.L_15:
        /*0028*/ 	.byte	0x04, 0x17
        /*002a*/ 	.short	(.L_17 - .L_16)
.L_16:
        /*002c*/ 	.word	0x00000000
        /*0030*/ 	.short	0x0005
        /*0032*/ 	.short	0x0028
        /*0034*/ 	.byte	0x00, 0xf4, 0x21, 0x00


	//----- nvinfo : EIATTR_KPARAM_INFO
	.align		4
.L_17:
        /*0038*/ 	.byte	0x04, 0x17
        /*003a*/ 	.short	(.L_19 - .L_18)
.L_18:
        /*003c*/ 	.word	0x00000000
        /*0040*/ 	.short	0x0004
        /*0042*/ 	.short	0x0020
        /*0044*/ 	.byte	0x00, 0xf4, 0x21, 0x00


	//----- nvinfo : EIATTR_KPARAM_INFO
	.align		4
.L_19:
        /*0048*/ 	.byte	0x04, 0x17
        /*004a*/ 	.short	(.L_21 - .L_20)
.L_20:
        /*004c*/ 	.word	0x00000000
        /*0050*/ 	.short	0x0003
        /*0052*/ 	.short	0x0018
        /*0054*/ 	.byte	0x00, 0xf4, 0x21, 0x00


	//----- nvinfo : EIATTR_KPARAM_INFO
	.align		4
.L_21:
        /*0058*/ 	.byte	0x04, 0x17
        /*005a*/ 	.short	(.L_23 - .L_22)
.L_22:
        /*005c*/ 	.word	0x00000000
        /*0060*/ 	.short	0x0002
        /*0062*/ 	.short	0x0010
        /*0064*/ 	.byte	0x00, 0xf4, 0x21, 0x00


	//----- nvinfo : EIATTR_KPARAM_INFO
	.align		4
.L_23:
        /*0068*/ 	.byte	0x04, 0x17
        /*006a*/ 	.short	(.L_25 - .L_24)
.L_24:
        /*006c*/ 	.word	0x00000000
        /*0070*/ 	.short	0x0001
        /*0072*/ 	.short	0x0008
        /*0074*/ 	.byte	0x00, 0xf4, 0x21, 0x00


	//----- nvinfo : EIATTR_KPARAM_INFO
	.align		4
.L_25:
        /*0078*/ 	.byte	0x04, 0x17
        /*007a*/ 	.short	(.L_27 - .L_26)
.L_26:
        /*007c*/ 	.word	0x00000000
        /*0080*/ 	.short	0x0000
        /*0082*/ 	.short	0x0000
        /*0084*/ 	.byte	0x00, 0xf4, 0x21, 0x00


	//----- nvinfo : EIATTR_SPARSE_MMA_MASK
	.align		4
.L_27:
        /*0088*/ 	.byte	0x03, 0x50
        /*008a*/ 	.short	0x0000


	//----- nvinfo : EIATTR_MAXREG_COUNT
	.align		4
        /*008c*/ 	.byte	0x03, 0x1b
        /*008e*/ 	.short	0x00ff


	//----- nvinfo : EIATTR_EXIT_INSTR_OFFSETS
	.align		4
        /*0090*/ 	.byte	0x04, 0x1c
        /*0092*/ 	.short	(.L_29 - .L_28)


	//   ....[0]....
.L_28:
        /*0094*/ 	.word	0x000004e0


	//   ....[1]....
        /*0098*/ 	.word	0x00000500


	//----- nvinfo : EIATTR_REQNTID
	.align		4
.L_29:
        /*009c*/ 	.byte	0x04, 0x10
        /*009e*/ 	.short	(.L_31 - .L_30)
.L_30:
        /*00a0*/ 	.word	0x00000080
        /*00a4*/ 	.word	0x00000001
        /*00a8*/ 	.word	0x00000001


	//----- nvinfo : EIATTR_CBANK_PARAM_SIZE
	.align		4
.L_31:
        /*00ac*/ 	.byte	0x03, 0x19
        /*00ae*/ 	.short	0x003c


	//----- nvinfo : EIATTR_PARAM_CBANK
	.align		4
        /*00b0*/ 	.byte	0x04, 0x0a
        /*00b2*/ 	.short	(.L_33 - .L_32)
	.align		4
.L_32:
        /*00b4*/ 	.word	index@(.nv.constant0.triton_poi_fused_clone_14)
        /*00b8*/ 	.short	0x0210
        /*00ba*/ 	.short	0x003c


	//----- nvinfo : EIATTR_SW_WAR
	.align		4
.L_33:
        /*00bc*/ 	.byte	0x04, 0x36
        /*00be*/ 	.short	(.L_35 - .L_34)
.L_34:
        /*00c0*/ 	.word	0x00000008
.L_35:


//--------------------- .nv.callgraph             --------------------------
	.section	.nv.callgraph,"",@"SHT_CUDA_CALLGRAPH"
	.align	4
	.sectionentsize	8
	.align		4
        /*0000*/ 	.word	0x00000000
	.align		4
        /*0004*/ 	.word	0xffffffff
	.align		4
        /*0008*/ 	.word	0x00000000
	.align		4
        /*000c*/ 	.word	0xfffffffe
	.align		4
        /*0010*/ 	.word	0x00000000
	.align		4
        /*0014*/ 	.word	0xfffffffd
	.align		4
        /*0018*/ 	.word	0x00000000
	.align		4
        /*001c*/ 	.word	0xfffffffc


//--------------------- .nv.constant4             --------------------------
	.section	.nv.constant4,"a",@progbits
	.align	8
	.align		8
.nv.constant4:
        /*0000*/ 	.dword	_$_str
	.align		8
        /*0008*/ 	.dword	_$_str_$_2


//--------------------- .text.triton_poi_fused_clone_14 --------------------------
	.section	.text.triton_poi_fused_clone_14,"ax",@progbits
	.align	128
        .global         triton_poi_fused_clone_14
        .type           triton_poi_fused_clone_14,@function
        .size           triton_poi_fused_clone_14,(.L_x_1 - triton_poi_fused_clone_14)
        .other          triton_poi_fused_clone_14,@"STO_CUDA_ENTRY STV_DEFAULT"
triton_poi_fused_clone_14:
.text.triton_poi_fused_clone_14:
[----:B------:R-:W0:Y:S02]  /*0000*/  LDC R1, c[0x0][0x28] ;  /* 0x00000a00ff017b82 */ /* 0x000e240000000800 */
[----:B------:R-:W1:Y:S01]  /*0010*/  S2R R0, SR_TID.X ;  /* 0x0000000000007919 */ /* 0x000e620000002100 */
[----:B------:R-:W-:Y:S01]  /*0020*/  ULDC.64 UR4, c[0x0][0x208] ;  /* 0x0000820000047ab9 */ /* 0x000fe20000000a00 */
[----:B------:R-:W2:Y:S01]  /*0030*/  LDC.64 R12, c[0x0][0x218] ;  /* 0x00008600ff0c7b82 */ /* 0x000ea20000000a00 */
[----:B------:R-:W3:Y:S07]  /*0040*/  S2R R3, SR_CTAID.X ;  /* 0x0000000000037919 */ /* 0x000eee0000002500 */
[----:B------:R-:W4:Y:S01]  /*0050*/  LDC.64 R10, c[0x0][0x220] ;  /* 0x00008800ff0a7b82 */ /* 0x000f220000000a00 */
[----:B-1----:R-:W-:-:S02]  /*0060*/  LOP3.LUT R0, R0, 0x7f, RZ, 0xc0, !PT ;  /* 0x0000007f00007812 */ /* 0x002fc400078ec0ff */
[----:B---3--:R-:W-:-:S03]  /*0070*/  SHF.R.S32.HI R5, RZ, 0x18, R3 ;  /* 0x00000018ff057819 */ /* 0x008fc60000011403 */
[----:B------:R-:W-:Y:S02]  /*0080*/  IMAD R0, R3, 0x80, R0 ;  /* 0x0000008003007824 */ /* 0x000fe400078e0200 */
[----:B------:R-:W1:Y:S01]  /*0090*/  LDC.64 R2, c[0x0][0x228] ;  /* 0x00008a00ff027b82 */ /* 0x000e620000000a00 */
[----:B------:R-:W-:Y:S02]  /*00a0*/  SGXT R5, R5, 0x1 ;  /* 0x000000010505781a */ /* 0x000fe40000000200 */
[----:B------:R-:W-:Y:S02]  /*00b0*/  ISETP.GE.AND P0, PT, R0, 0x100, PT ;  /* 0x000001000000780c */ /* 0x000fe40003f06270 */
[CC--:B------:R-:W-:Y:S02]  /*00c0*/  LEA.HI R4, R5.reuse, R0.reuse, RZ, 0x4 ;  /* 0x0000000005047211 */ /* 0x0c0fe400078f20ff */
[----:B------:R-:W-:Y:S02]  /*00d0*/  LEA.HI R6, R5, R0, RZ, 0x5 ;  /* 0x0000000005067211 */ /* 0x000fe400078f28ff */
[----:B------:R-:W-:-:S02]  /*00e0*/  SHF.R.S32.HI R7, RZ, 0x4, R4 ;  /* 0x00000004ff077819 */ /* 0x000fc40000011404 */
[----:B------:R-:W-:Y:S02]  /*00f0*/  SHF.R.S32.HI R9, RZ, 0x5, R6 ;  /* 0x00000005ff097819 */ /* 0x000fe40000011406 */
[----:B------:R-:W-:Y:S02]  /*0100*/  LEA.HI R8, R4, R7, RZ, 0x1 ;  /* 0x0000000704087211 */ /* 0x000fe400078f08ff */
[----:B------:R-:W-:Y:S02]  /*0110*/  LEA.HI R6, R6, R9, RZ, 0x1 ;  /* 0x0000000906067211 */ /* 0x000fe400078f08ff */
[----:B------:R-:W-:Y:S02]  /*0120*/  LOP3.LUT R8, R8, 0x7ffffffe, RZ, 0xc0, !PT ;  /* 0x7ffffffe08087812 */ /* 0x000fe400078ec0ff */
[----:B------:R-:W-:-:S03]  /*0130*/  LOP3.LUT R6, R6, 0xfffffffe, RZ, 0xc0, !PT ;  /* 0xfffffffe06067812 */ /* 0x000fc600078ec0ff */
[----:B------:R-:W-:Y:S02]  /*0140*/  IMAD.IADD R8, R7, 0x1, -R8 ;  /* 0x0000000107087824 */ /* 0x000fe400078e0a08 */
[----:B------:R-:W-:-:S04]  /*0150*/  IMAD.IADD R9, R9, 0x1, -R6 ;  /* 0x0000000109097824 */ /* 0x000fc800078e0a06 */
[----:B------:R-:W-:Y:S02]  /*0160*/  IMAD R9, R8, 0x2, R9 ;  /* 0x0000000208097824 */ /* 0x000fe400078e0209 */
[----:B------:R-:W-:Y:S02]  /*0170*/  IMAD.MOV.U32 R8, RZ, RZ, RZ ;  /* 0x000000ffff087224 */ /* 0x000fe400078e00ff */
[C---:B-1----:R-:W-:Y:S01]  /*0180*/  IMAD.WIDE R6, R9.reuse, 0x4, R2 ;  /* 0x0000000409067825 */ /* 0x042fe200078e0202 */
[----:B------:R-:W-:-:S13]  /*0190*/  ISETP.GT.AND P3, PT, R9, 0x1, !P0 ;  /* 0x000000010900780c */ /* 0x000fda0004764270 */
[----:B------:R1:W3:Y:S01]  /*01a0*/  @P3 LDG.E.EL R8, desc[UR4][R6.64+-0x8] ;  /* 0xfffff80406083981 */ /* 0x0002e2000c2e1900 */
[-C--:B------:R-:W-:Y:S01]  /*01b0*/  LEA.HI R5, R5, R0.reuse, RZ, 0x6 ;  /* 0x0000000005057211 */ /* 0x080fe200078f30ff */
[----:B----4-:R-:W-:Y:S01]  /*01c0*/  IMAD.WIDE R18, R9, 0x4, R10 ;  /* 0x0000000409127825 */ /* 0x010fe200078e020a */
[----:B------:R-:W-:Y:S02]  /*01d0*/  LOP3.LUT R3, R4, 0xfffffff0, RZ, 0xc0, !PT ;  /* 0xfffffff004037812 */ /* 0x000fe400078ec0ff */
[----:B------:R-:W-:Y:S02]  /*01e0*/  LOP3.LUT R14, R5, 0xffffffc0, RZ, 0xc0, !PT ;  /* 0xffffffc0050e7812 */ /* 0x000fe400078ec0ff */
[----:B------:R-:W-:Y:S02]  /*01f0*/  SHF.R.S32.HI R5, RZ, 0x6, R5 ;  /* 0x00000006ff057819 */ /* 0x000fe40000011405 */
[----:B------:R-:W-:Y:S01]  /*0200*/  IADD3 R14, R14, R0, -R3 ;  /* 0x000000000e0e7210 */ /* 0x000fe20007ffe803 */
[----:B-1----:R-:W1:Y:S04]  /*0210*/  LDC.64 R6, c[0x0][0x210] ;  /* 0x00008400ff067b82 */ /* 0x002e680000000a00 */
[----:B------:R-:W-:-:S04]  /*0220*/  IMAD R16, R5, -0x20, R14 ;  /* 0xffffffe005107824 */ /* 0x000fc800078e020e */
[----:B------:R-:W4:Y:S01]  /*0230*/  LDC.64 R2, c[0x0][0x230] ;  /* 0x00008c00ff027b82 */ /* 0x000f220000000a00 */
[----:B------:R-:W-:-:S04]  /*0240*/  IMAD R16, R9, 0x10, R16 ;  /* 0x0000001009107824 */ /* 0x000fc800078e0210 */
[----:B------:R-:W-:-:S03]  /*0250*/  VIADD R17, R16, 0xffffffe0 ;  /* 0xffffffe010117836 */ /* 0x000fc60000000000 */
[----:B------:R-:W5:Y:S01]  /*0260*/  LDC.64 R4, c[0x0][0x238] ;  /* 0x00008e00ff047b82 */ /* 0x000f620000000a00 */
[----:B--2---:R-:W-:Y:S01]  /*0270*/  IMAD.WIDE R16, R17, 0x4, R12 ;  /* 0x0000000411107825 */ /* 0x004fe200078e020c */
[----:B------:R-:W-:Y:S02]  /*0280*/  CS2R R12, SRZ ;  /* 0x00000000000c7805 */ /* 0x000fe4000001ff00 */
[C---:B------:R-:W-:Y:S02]  /*0290*/  ISETP.GE.AND P1, PT, R9.reuse, 0x2, PT ;  /* 0x000000020900780c */ /* 0x040fe40003f26270 */
[----:B------:R-:W-:Y:S02]  /*02a0*/  CS2R R10, SRZ ;  /* 0x00000000000a7805 */ /* 0x000fe4000001ff00 */
[----:B------:R-:W2:Y:S04]  /*02b0*/  @P3 LDG.E R13, desc[UR4][R16.64] ;  /* 0x00000004100d3981 */ /* 0x000ea8000c1e1900 */
[----:B------:R-:W2:Y:S01]  /*02c0*/  @P3 LDG.E.EL R12, desc[UR4][R18.64+-0x8] ;  /* 0xfffff804120c3981 */ /* 0x000ea2000c2e1900 */
[----:B------:R-:W-:Y:S01]  /*02d0*/  ISETP.LT.AND P2, PT, R0, 0x100, !P1 ;  /* 0x000001000000780c */ /* 0x000fe20004f41270 */
[----:B----4-:R-:W-:-:S05]  /*02e0*/  IMAD.WIDE R2, R9, 0x4, R2 ;  /* 0x0000000409027825 */ /* 0x010fca00078e0202 */
[----:B------:R4:W2:Y:S01]  /*02f0*/  @P3 LDG.E.EL R10, desc[UR4][R2.64+-0x8] ;  /* 0xfffff804020a3981 */ /* 0x0008a2000c2e1900 */
[----:B-----5:R-:W-:-:S04]  /*0300*/  IMAD.WIDE R4, R9, 0x4, R4 ;  /* 0x0000000409047825 */ /* 0x020fc800078e0204 */
[----:B------:R-:W-:Y:S01]  /*0310*/  IMAD R9, R9, 0x10, R14 ;  /* 0x0000001009097824 */ /* 0x000fe200078e020e */
[----:B------:R5:W2:Y:S01]  /*0320*/  @P3 LDG.E.EL R11, desc[UR4][R4.64+-0x8] ;  /* 0xfffff804040b3981 */ /* 0x000aa2000c2e1900 */
[----:B----4-:R-:W4:Y:S02]  /*0330*/  LDC.64 R2, c[0x0][0x240] ;  /* 0x00009000ff027b82 */ /* 0x010f240000000a00 */
[----:B-1----:R-:W-:-:S04]  /*0340*/  IMAD.WIDE R6, R9, 0x4, R6 ;  /* 0x0000000409067825 */ /* 0x002fc800078e0206 */
[----:B------:R-:W-:-:S06]  /*0350*/  IMAD.MOV.U32 R9, RZ, RZ, RZ ;  /* 0x000000ffff097224 */ /* 0x000fcc00078e00ff */
[----:B------:R2:W2:Y:S01]  /*0360*/  @P2 LDG.E R9, desc[UR4][R6.64] ;  /* 0x0000000406092981 */ /* 0x0004a2000c1e1900 */
[----:B-----5:R-:W-:Y:S02]  /*0370*/  IMAD.MOV.U32 R5, RZ, RZ, 0x3e800000 ;  /* 0x3e800000ff057424 */ /* 0x020fe400078e00ff */
[----:B----4-:R-:W-:Y:S01]  /*0380*/  IMAD.WIDE R2, R0, 0x4, R2 ;  /* 0x0000000400027825 */ /* 0x010fe200078e0202 */
[----:B---3--:R-:W-:-:S05]  /*0390*/  SEL R8, R8, RZ, P3 ;  /* 0x000000ff08087207 */ /* 0x008fca0001800000 */
[----:B------:R-:W-:-:S04]  /*03a0*/  FADD R8, R8, 9.9999997473787516356e-06 ;  /* 0x3727c5ac08087421 */ /* 0x000fc80000000000 */
[----:B------:R-:W1:Y:S02]  /*03b0*/  MUFU.SQRT R14, R8 ;  /* 0x00000008000e7308 */ /* 0x000e640000002000 */
[C---:B-1----:R-:W-:Y:S02]  /*03c0*/  FSETP.GT.AND P4, PT, R14.reuse, 8.50705917302346158658e+37, PT ;  /* 0x7e8000000e00780b */ /* 0x042fe40003f84000 */
[----:B------:R-:W-:-:S11]  /*03d0*/  FSETP.GEU.AND P5, PT, R14, 1.175494350822287508e-38, PT ;  /* 0x008000000e00780b */ /* 0x000fd60003fae000 */
[----:B------:R-:W-:-:S04]  /*03e0*/  @P4 FMUL R14, R14, 0.25 ;  /* 0x3e8000000e0e4820 */ /* 0x000fc80000400000 */
[----:B------:R-:W-:-:S06]  /*03f0*/  @!P5 FMUL R14, R14, 16777216 ;  /* 0x4b8000000e0ed820 */ /* 0x000fcc0000400000 */
[----:B------:R-:W1:Y:S01]  /*0400*/  MUFU.RCP R14, R14 ;  /* 0x0000000e000e7308 */ /* 0x000e620000001000 */
[----:B------:R-:W-:Y:S02]  /*0410*/  FSEL R5, R5, 1, P4 ;  /* 0x3f80000005057808 */ /* 0x000fe40002000000 */
[----:B--2---:R-:W-:Y:S02]  /*0420*/  SEL R7, R12, RZ, P3 ;  /* 0x000000ff0c077207 */ /* 0x004fe40001800000 */
[----:B------:R-:W-:Y:S01]  /*0430*/  SEL R4, R13, RZ, P3 ;  /* 0x000000ff0d047207 */ /* 0x000fe20001800000 */
[----:B------:R-:W-:Y:S01]  /*0440*/  @!P5 FMUL R5, R5, 16777216 ;  /* 0x4b8000000505d820 */ /* 0x000fe20000400000 */
[----:B------:R-:W-:-:S03]  /*0450*/  SEL R10, R10, RZ, P3 ;  /* 0x000000ff0a0a7207 */ /* 0x000fc60001800000 */
[----:B------:R-:W-:Y:S01]  /*0460*/  FADD R4, R4, -R7 ;  /* 0x8000000704047221 */ /* 0x000fe20000000000 */
[----:B------:R-:W-:Y:S01]  /*0470*/  SEL R11, R11, RZ, P3 ;  /* 0x000000ff0b0b7207 */ /* 0x000fe20001800000 */
[----:B-1----:R-:W-:-:S04]  /*0480*/  FMUL R5, R14, R5 ;  /* 0x000000050e057220 */ /* 0x002fc80000400000 */
[----:B------:R-:W-:-:S04]  /*0490*/  FMUL R4, R4, R5 ;  /* 0x0000000504047220 */ /* 0x000fc80000400000 */
[----:B------:R-:W-:Y:S01]  /*04a0*/  FFMA R11, R4, R10, R11 ;  /* 0x0000000a040b7223 */ /* 0x000fe2000000000b */
[----:B------:R-:W-:-:S04]  /*04b0*/  SEL R9, R9, RZ, P2 ;  /* 0x000000ff09097207 */ /* 0x000fc80001000000 */
[----:B------:R-:W-:-:S04]  /*04c0*/  FSETP.GEU.AND P2, PT, R11, RZ, PT ;  /* 0x000000ff0b00720b */ /* 0x000fc80003f4e000 */
[----:B------:R-:W-:Y:S01]  /*04d0*/  @P1 FSEL R9, R11, RZ, P2 ;  /* 0x000000ff0b091208 */ /* 0x000fe20001000000 */
[----:B------:R-:W-:Y:S08]  /*04e0*/  @P0 EXIT ;  /* 0x000000000000094d */ /* 0x000ff00003800000 */
[----:B------:R-:W-:Y:S01]  /*04f0*/  STG.E desc[UR4][R2.64], R9 ;  /* 0x0000000902007986 */ /* 0x000fe2000c101904 */
[----:B------:R-:W-:Y:S05]  /*0500*/  EXIT ;  /* 0x000000000000794d */ /* 0x000fea0003800000 */
.L_x_0:
[----:B------:R-:W-:-:S00]  /*0510*/  BRA `(.L_x_0) ;  /* 0xfffffffc00fc7947 */ /* 0x000fc0000383ffff */
[----:B------:R-:W-:-:S00]  /*0520*/  NOP ;  /* 0x0000000000007918 */ /* 0x000fc00000000000 */
        /* <DEDUP_REMOVED lines=13> */
.L_x_1:


//--------------------- .nv.global.init           --------------------------
	.section	.nv.global.init,"aw",@progbits
.nv.global.init:
	.type		_$_str,@object
	.size		_$_str,(_$_str_$_2 - _$_str)
_$_str:
        /*0000*/ 	.byte	0x5f, 0x5f, 0x43, 0x55, 0x44, 0x41, 0x5f, 0x46, 0x54, 0x5a, 0x00
	.type		_$_str_$_2,@object
	.size		_$_str_$_2,(.L_1 - _$_str_$_2)
_$_str_$_2:
        /*000b*/ 	.byte	0x5f, 0x5f, 0x43, 0x55, 0x44, 0x41, 0x5f, 0x50, 0x52, 0x45, 0x43, 0x5f, 0x53, 0x51, 0x52, 0x54
        /*001b*/ 	.byte	0x00
.L_1:


//--------------------- .nv.constant0.triton_poi_fused_clone_14 --------------------------
	.section	.nv.constant0.triton_poi_fused_clone_14,"a",@progbits
	.sectionflags	@""
	.align	4
.nv.constant0.triton_poi_fused_clone_14:
	.zero		588
